//
// Generated by NVIDIA NVVM Compiler
//
// Compiler Build ID: CL-36424714
// Cuda compilation tools, release 13.0, V13.0.88
// Based on NVVM 20.0.0
//

.version 9.0
.target sm_100
.address_size 64

	// .globl	_Z8checkGPUv
.extern .func  (.param .b32 func_retval0) vprintf
(
	.param .b64 vprintf_param_0,
	.param .b64 vprintf_param_1
)
;
.global .align 1 .b8 $str[37] = {68, 101, 112, 108, 111, 121, 105, 110, 103, 32, 97, 112, 112, 108, 105, 99, 97, 116, 105, 111, 110, 32, 84, 104, 114, 101, 97, 100, 32, 73, 68, 58, 32, 37, 100, 10};

.visible .entry _Z8checkGPUv()
{
	.local .align 8 .b8 	__local_depot0[8];
	.reg .b64 	%SP;
	.reg .b64 	%SPL;
	.reg .b32 	%r<4>;
	.reg .b64 	%rd<5>;

	mov.u64 	%SPL, __local_depot0;
	cvta.local.u64 	%SP, %SPL;
	add.u64 	%rd1, %SP, 0;
	add.u64 	%rd2, %SPL, 0;
	mov.u32 	%r1, %tid.x;
	st.local.u32 	[%rd2], %r1;
	mov.u64 	%rd3, $str;
	cvta.global.u64 	%rd4, %rd3;
	{ // callseq 0, 0
	.param .b64 param0;
	st.param.b64 	[param0], %rd4;
	.param .b64 param1;
	st.param.b64 	[param1], %rd1;
	.param .b32 retval0;
	call.uni (retval0), 
	vprintf, 
	(
	param0, 
	param1
	);
	ld.param.b32 	%r2, [retval0];
	} // callseq 0
	ret;

}


// ===== COMPILED SASS (sm_100) =====

	.target	sm_100

	.elftype	@"ET_EXEC"


//--------------------- .note.nv.tkinfo           --------------------------
	.section	.note.nv.tkinfo,"",@"SHT_NOTE"
	.sectionflags	@"SHF_NOTE_NV_TKINFO"
	.tkinfo
        /*0018*/ 	.word	0x00000002
        /*0030*/ 	.string	""
        /*0030*/ 	.string	"ptxas"
        /*0030*/ 	.string	"Cuda compilation tools, release 13.0, V13.0.88"
        /*0030*/ 	.string	"Build cuda_13.0.r13.0/compiler.36424714_0"
        /*0030*/ 	.string	"-arch sm_100 -m 64 "



//--------------------- .note.nv.cuinfo           --------------------------
	.section	.note.nv.cuinfo,"",@"SHT_NOTE"
	.sectionflags	@"SHF_NOTE_NV_CUINFO"
        /*0018*/ 	.short	0x0002
        /*001a*/ 	.short	0x0064
        /*001c*/ 	.short	0x0082
	.zero		2


//--------------------- .nv.info                  --------------------------
	.section	.nv.info,"",@"SHT_CUDA_INFO"
	.align	4


	//----- nvinfo : EIATTR_REGCOUNT
	.align		4
        /*0000*/ 	.byte	0x04, 0x2f
        /*0002*/ 	.short	(.L_2 - .L_1)
	.align		4
.L_1:
        /*0004*/ 	.word	index@(_Z8checkGPUv)
        /*0008*/ 	.word	0x00000018


	//----- nvinfo : EIATTR_FRAME_SIZE
	.align		4
.L_2:
        /*000c*/ 	.byte	0x04, 0x11
        /*000e*/ 	.short	(.L_4 - .L_3)
	.align		4
.L_3:
        /*0010*/ 	.word	index@(_Z8checkGPUv)
        /*0014*/ 	.word	0x00000008


	//----- nvinfo : EIATTR_MIN_STACK_SIZE
	.align		4
.L_4:
        /*0018*/ 	.byte	0x04, 0x12
        /*001a*/ 	.short	(.L_6 - .L_5)
	.align		4
.L_5:
        /*001c*/ 	.word	index@(_Z8checkGPUv)
        /*0020*/ 	.word	0x00000008
.L_6:


//--------------------- .nv.compat                --------------------------
	.section	.nv.compat,"",@"SHT_CUDA_COMPAT_INFO"
	.align	4
        /*0000*/ 	.byte	0x02, 0x09, 0x00, 0x00, 0x02, 0x02, 0x01, 0x00, 0x02, 0x05, 0x05, 0x00, 0x03, 0x07, 0x01, 0x01
        /*0010*/ 	.byte	0x02, 0x03, 0x00, 0x00, 0x02, 0x06, 0x01, 0x00, 0x04, 0x0b, 0x08, 0x00, 0x09, 0x00, 0x00, 0x00
        /*0020*/ 	.byte	0x00, 0x00, 0x00, 0x00


//--------------------- .nv.info._Z8checkGPUv     --------------------------
	.section	.nv.info._Z8checkGPUv,"",@"SHT_CUDA_INFO"
	.sectionflags	@""
	.align	4


	//----- nvinfo : EIATTR_CUDA_API_VERSION
	.align		4
        /*0000*/ 	.byte	0x04, 0x37
        /*0002*/ 	.short	(.L_8 - .L_7)
.L_7:
        /*0004*/ 	.word	0x00000082


	//----- nvinfo : EIATTR_SPARSE_MMA_MASK
	.align		4
.L_8:
        /*0008*/ 	.byte	0x03, 0x50
        /*000a*/ 	.short	0x0000


	//----- nvinfo : EIATTR_MAXREG_COUNT
	.align		4
        /*000c*/ 	.byte	0x03, 0x1b
        /*000e*/ 	.short	0x00ff


	//----- nvinfo : EIATTR_EXTERNS
	.align		4
        /*0010*/ 	.byte	0x04, 0x0f
        /*0012*/ 	.short	(.L_10 - .L_9)


	//   ....[0]....
	.align		4
.L_9:
        /*0014*/ 	.word	index@(vprintf)


	//----- nvinfo : EIATTR_MERCURY_ISA_VERSION
	.align		4
.L_10:
        /*0018*/ 	.byte	0x03, 0x5f
        /*001a*/ 	.short	0x0101


	//----- nvinfo : EIATTR_VRC_CTA_INIT_COUNT
	.align		4
        /*001c*/ 	.byte	0x02, 0x4a
	.zero		1
	.zero		1


	//----- nvinfo : EIATTR_SYSCALL_OFFSETS
	.align		4
        /*0020*/ 	.byte	0x04, 0x46
        /*0022*/ 	.short	(.L_12 - .L_11)


	//   ....[0]....
.L_11:
        /*0024*/ 	.word	0x000000e0


	//----- nvinfo : EIATTR_EXIT_INSTR_OFFSETS
	.align		4
.L_12:
        /*0028*/ 	.byte	0x04, 0x1c
        /*002a*/ 	.short	(.L_14 - .L_13)


	//   ....[0]....
.L_13:
        /*002c*/ 	.word	0x000000f0


	//----- nvinfo : EIATTR_SW_WAR
	.align		4
.L_14:
        /*0030*/ 	.byte	0x04, 0x36
        /*0032*/ 	.short	(.L_16 - .L_15)
.L_15:
        /*0034*/ 	.word	0x00000008
.L_16:


//--------------------- .nv.callgraph             --------------------------
	.section	.nv.callgraph,"",@"SHT_CUDA_CALLGRAPH"
	.align	4
	.sectionentsize	8
	.align		4
        /*0000*/ 	.word	0x00000000
	.align		4
        /*0004*/ 	.word	0xffffffff
	.align		4
        /*0008*/ 	.word	index@(_Z8checkGPUv)
	.align		4
        /*000c*/ 	.word	index@(vprintf)
	.align		4
        /*0010*/ 	.word	0x00000000
	.align		4
        /*0014*/ 	.word	0xfffffffe
	.align		4
        /*0018*/ 	.word	0x00000000
	.align		4
        /*001c*/ 	.word	0xfffffffd
	.align		4
        /*0020*/ 	.word	0x00000000
	.align		4
        /*0024*/ 	.word	0xfffffffc


//--------------------- .nv.constant4             --------------------------
	.section	.nv.constant4,"a",@progbits
	.align	8
	.align		8
.nv.constant4:
        /*0000*/ 	.dword	vprintf
	.align		8
        /*0008*/ 	.dword	$str


//--------------------- .text._Z8checkGPUv        --------------------------
	.section	.text._Z8checkGPUv,"ax",@progbits
	.align	128
        .global         _Z8checkGPUv
        .type           _Z8checkGPUv,@function
        .size           _Z8checkGPUv,(.L_x_2 - _Z8checkGPUv)
        .other          _Z8checkGPUv,@"STO_CUDA_ENTRY STV_DEFAULT"
_Z8checkGPUv:
.text._Z8checkGPUv:
[----:B------:R-:W0:Y:S01]  /*0000*/  LDC R1, c[0x0][0x37c] ;  /* 0x0000df00ff017b82 */ /* 0x000e220000000800 */
[----:B------:R-:W1:Y:S01]  /*0010*/  S2R R8, SR_TID.X ;  /* 0x0000000000087919 */ /* 0x000e620000002100 */
[----:B0-----:R-:W-:Y:S01]  /*0020*/  VIADD R1, R1, 0xfffffff8 ;  /* 0xfffffff801017836 */ /* 0x001fe20000000000 */
[----:B------:R-:W-:Y:S01]  /*0030*/  MOV R0, 0x0 ;  /* 0x0000000000007802 */ /* 0x000fe20000000f00 */
[----:B------:R-:W0:Y:S04]  /*0040*/  LDCU UR4, c[0x0][0x2f8] ;  /* 0x00005f00ff0477ac */ /* 0x000e280008000800 */
[----:B------:R2:W3:Y:S01]  /*0050*/  LDC.64 R2, c[0x4][R0] ;  /* 0x0100000000027b82 */ /* 0x0004e20000000a00 */
[----:B------:R-:W4:Y:S01]  /*0060*/  LDCU.64 UR6, c[0x4][0x8] ;  /* 0x01000100ff0677ac */ /* 0x000f220008000a00 */
[----:B------:R-:W5:Y:S01]  /*0070*/  LDCU UR5, c[0x0][0x2fc] ;  /* 0x00005f80ff0577ac */ /* 0x000f620008000800 */
[----:B0-----:R-:W-:Y:S01]  /*0080*/  IADD3 R6, P0, PT, R1, UR4, RZ ;  /* 0x0000000401067c10 */ /* 0x001fe2000ff1e0ff */
[----:B----4-:R-:W-:Y:S01]  /*0090*/  IMAD.U32 R4, RZ, RZ, UR6 ;  /* 0x00000006ff047e24 */ /* 0x010fe2000f8e00ff */
[----:B------:R-:W-:-:S03]  /*00a0*/  MOV R5, UR7 ;  /* 0x0000000700057c02 */ /* 0x000fc60008000f00 */
[----:B-----5:R-:W-:Y:S01]  /*00b0*/  IMAD.X R7, RZ, RZ, UR5, P0 ;  /* 0x00000005ff077e24 */ /* 0x020fe200080e06ff */
[----:B-1----:R2:W-:Y:S07]  /*00c0*/  STL [R1], R8 ;  /* 0x0000000801007387 */ /* 0x0025ee0000100800 */
[----:B------:R-:W-:-:S07]  /*00d0*/  LEPC R20, `(.L_x_0) ;  /* 0x000000001014794e */ /* 0x000fce0000000000 */
[----:B--23--:R-:W-:Y:S05]  /*00e0*/  CALL.ABS.NOINC R2 ;  /* 0x0000000002007343 */ /* 0x00cfea0003c00000 */
.L_x_0:
[----:B------:R-:W-:Y:S05]  /*00f0*/  EXIT ;  /* 0x000000000000794d */ /* 0x000fea0003800000 */
.L_x_1:
[----:B------:R-:W-:-:S00]  /*0100*/  BRA `(.L_x_1) ;  /* 0xfffffffc00fc7947 */ /* 0x000fc0000383ffff */
[----:B------:R-:W-:-:S00]  /*0110*/  NOP ;  /* 0x0000000000007918 */ /* 0x000fc00000000000 */
        /* <DEDUP_REMOVED lines=14> */
.L_x_2:


//--------------------- .nv.global.init           --------------------------
	.section	.nv.global.init,"aw",@progbits
.nv.global.init:
	.type		$str,@object
	.size		$str,(.L_0 - $str)
$str:
        /*0000*/ 	.byte	0x44, 0x65, 0x70, 0x6c, 0x6f, 0x79, 0x69, 0x6e, 0x67, 0x20, 0x61, 0x70, 0x70, 0x6c, 0x69, 0x63
        /*0010*/ 	.byte	0x61, 0x74, 0x69, 0x6f, 0x6e, 0x20, 0x54, 0x68, 0x72, 0x65, 0x61, 0x64, 0x20, 0x49, 0x44, 0x3a
        /*0020*/ 	.byte	0x20, 0x25, 0x64, 0x0a, 0x00
.L_0:


//--------------------- .nv.shared.reserved.0     --------------------------
	.section	.nv.shared.reserved.0,"aw",@nobits
	.weak		__nv_reservedSMEM_offset_0_alias
	.size		__nv_reservedSMEM_offset_0_alias, 0, 64
	.other		__nv_reservedSMEM_offset_0_alias,@"STO_CUDA_RESERVED_SHARED STV_DEFAULT"
__nv_reservedSMEM_offset_0_alias:
	.zero		0
	.zero		64


//--------------------- .nv.constant0._Z8checkGPUv --------------------------
	.section	.nv.constant0._Z8checkGPUv,"a",@progbits
	.sectionflags	@""
	.align	4
.nv.constant0._Z8checkGPUv:
	.zero		896


//--------------------- SYMBOLS --------------------------

	.type		.nv.reservedSmem.offset0,@object
	.size		.nv.reservedSmem.offset0,0x4
	.type		vprintf,@function
